	.headerflags	@"EF_CUDA_TEXMODE_UNIFIED EF_CUDA_64BIT_ADDRESS EF_CUDA_ACCELERATORS EF_CUDA_SM90 EF_CUDA_VIRTUAL_SM(EF_CUDA_SM90)"
	.elftype	@"ET_EXEC"


//--------------------- .nv.info                  --------------------------
	.section	.nv.info,"",@"SHT_CUDA_INFO"
	.align	4


	//----- nvinfo : EIATTR_REGCOUNT
	.align		4
        /*0000*/ 	.byte	0x04, 0x2f
        /*0002*/ 	.short	(.L_3 - .L_2)
	.align		4
.L_2:
        /*0004*/ 	.word	index@(triton_poi_fused_clamp_div_linalg_vector_norm_mul_0)
        /*0008*/ 	.word	0x00000015


	//----- nvinfo : EIATTR_MIN_STACK_SIZE
	.align		4
.L_3:
        /*000c*/ 	.byte	0x04, 0x12
        /*000e*/ 	.short	(.L_5 - .L_4)
	.align		4
.L_4:
        /*0010*/ 	.word	index@(triton_poi_fused_clamp_div_linalg_vector_norm_mul_0)
        /*0014*/ 	.word	0x00000000


	//----- nvinfo : EIATTR_FRAME_SIZE
	.align		4
.L_5:
        /*0018*/ 	.byte	0x04, 0x11
        /*001a*/ 	.short	(.L_7 - .L_6)
	.align		4
.L_6:
        /*001c*/ 	.word	index@(triton_poi_fused_clamp_div_linalg_vector_norm_mul_0)
        /*0020*/ 	.word	0x00000000


	//----- nvinfo : EIATTR_MIN_STACK_SIZE
	.align		4
.L_7:
        /*0024*/ 	.byte	0x04, 0x12
        /*0026*/ 	.short	(.L_9 - .L_8)
	.align		4
.L_8:
        /*0028*/ 	.word	index@(triton_poi_fused_clamp_div_linalg_vector_norm_mul_0)
        /*002c*/ 	.word	0x00000000
.L_9:


//--------------------- .nv.info.triton_poi_fused_clamp_div_linalg_vector_norm_mul_0 --------------------------
	.section	.nv.info.triton_poi_fused_clamp_div_linalg_vector_norm_mul_0,"",@"SHT_CUDA_INFO"
	.sectionflags	@""
	.align	4


	//----- nvinfo : EIATTR_CUDA_API_VERSION
	.align		4
        /*0000*/ 	.byte	0x04, 0x37
        /*0002*/ 	.short	(.L_11 - .L_10)
.L_10:
        /*0004*/ 	.word	0x0000007c


	//----- nvinfo : EIATTR_KPARAM_INFO
	.align		4
.L_11:
        /*0008*/ 	.byte	0x04, 0x17
        /*000a*/ 	.short	(.L_13 - .L_12)
.L_12:
        /*000c*/ 	.word	0x00000000
        /*0010*/ 	.short	0x0003
        /*0012*/ 	.short	0x0018
        /*0014*/ 	.byte	0x00, 0xf0, 0x11, 0x00


	//----- nvinfo : EIATTR_KPARAM_INFO
	.align		4
.L_13:
        /*0018*/ 	.byte	0x04, 0x17
        /*001a*/ 	.short	(.L_15 - .L_14)
.L_14:
        /*001c*/ 	.word	0x00000000
        /*0020*/ 	.short	0x0002
        /*0022*/ 	.short	0x0010
        /*0024*/ 	.byte	0x00, 0xf4, 0x21, 0x00


	//----- nvinfo : EIATTR_KPARAM_INFO
	.align		4
.L_15:
        /*0028*/ 	.byte	0x04, 0x17
        /*002a*/ 	.short	(.L_17 - .L_16)
.L_16:
        /*002c*/ 	.word	0x00000000
        /*0030*/ 	.short	0x0001
        /*0032*/ 	.short	0x0008
        /*0034*/ 	.byte	0x00, 0xf4, 0x21, 0x00


	//----- nvinfo : EIATTR_KPARAM_INFO
	.align		4
.L_17:
        /*0038*/ 	.byte	0x04, 0x17
        /*003a*/ 	.short	(.L_19 - .L_18)
.L_18:
        /*003c*/ 	.word	0x00000000
        /*0040*/ 	.short	0x0000
        /*0042*/ 	.short	0x0000
        /*0044*/ 	.byte	0x00, 0xf4, 0x21, 0x00


	//----- nvinfo : EIATTR_SPARSE_MMA_MASK
	.align		4
.L_19:
        /*0048*/ 	.byte	0x03, 0x50
        /*004a*/ 	.short	0x0000


	//----- nvinfo : EIATTR_MAXREG_COUNT
	.align		4
        /*004c*/ 	.byte	0x03, 0x1b
        /*004e*/ 	.short	0x00ff


	//----- nvinfo : EIATTR_EXIT_INSTR_OFFSETS
	.align		4
        /*0050*/ 	.byte	0x04, 0x1c
        /*0052*/ 	.short	(.L_21 - .L_20)


	//   ....[0]....
.L_20:
        /*0054*/ 	.word	0x00000460


	//   ....[1]....
        /*0058*/ 	.word	0x00000480


	//----- nvinfo : EIATTR_REQNTID
	.align		4
.L_21:
        /*005c*/ 	.byte	0x04, 0x10
        /*005e*/ 	.short	(.L_23 - .L_22)
.L_22:
        /*0060*/ 	.word	0x00000080
        /*0064*/ 	.word	0x00000001
        /*0068*/ 	.word	0x00000001


	//----- nvinfo : EIATTR_CBANK_PARAM_SIZE
	.align		4
.L_23:
        /*006c*/ 	.byte	0x03, 0x19
        /*006e*/ 	.short	0x001c


	//----- nvinfo : EIATTR_PARAM_CBANK
	.align		4
        /*0070*/ 	.byte	0x04, 0x0a
        /*0072*/ 	.short	(.L_25 - .L_24)
	.align		4
.L_24:
        /*0074*/ 	.word	index@(.nv.constant0.triton_poi_fused_clamp_div_linalg_vector_norm_mul_0)
        /*0078*/ 	.short	0x0210
        /*007a*/ 	.short	0x001c


	//----- nvinfo : EIATTR_SW_WAR
	.align		4
.L_25:
        /*007c*/ 	.byte	0x04, 0x36
        /*007e*/ 	.short	(.L_27 - .L_26)
.L_26:
        /*0080*/ 	.word	0x00000008
.L_27:


//--------------------- .nv.callgraph             --------------------------
	.section	.nv.callgraph,"",@"SHT_CUDA_CALLGRAPH"
	.align	4
	.sectionentsize	8
	.align		4
        /*0000*/ 	.word	0x00000000
	.align		4
        /*0004*/ 	.word	0xffffffff
	.align		4
        /*0008*/ 	.word	0x00000000
	.align		4
        /*000c*/ 	.word	0xfffffffe
	.align		4
        /*0010*/ 	.word	0x00000000
	.align		4
        /*0014*/ 	.word	0xfffffffd
	.align		4
        /*0018*/ 	.word	0x00000000
	.align		4
        /*001c*/ 	.word	0xfffffffc


//--------------------- .nv.constant4             --------------------------
	.section	.nv.constant4,"a",@progbits
	.align	8
	.align		8
.nv.constant4:
        /*0000*/ 	.dword	_$_str
	.align		8
        /*0008*/ 	.dword	_$_str_$_2


//--------------------- .text.triton_poi_fused_clamp_div_linalg_vector_norm_mul_0 --------------------------
	.section	.text.triton_poi_fused_clamp_div_linalg_vector_norm_mul_0,"ax",@progbits
	.align	128
        .global         triton_poi_fused_clamp_div_linalg_vector_norm_mul_0
        .type           triton_poi_fused_clamp_div_linalg_vector_norm_mul_0,@function
        .size           triton_poi_fused_clamp_div_linalg_vector_norm_mul_0,(.L_x_1 - triton_poi_fused_clamp_div_linalg_vector_norm_mul_0)
        .other          triton_poi_fused_clamp_div_linalg_vector_norm_mul_0,@"STO_CUDA_ENTRY STV_DEFAULT"
triton_poi_fused_clamp_div_linalg_vector_norm_mul_0:
.text.triton_poi_fused_clamp_div_linalg_vector_norm_mul_0:
[----:B------:R-:W0:Y:S01]  /*0000*/  LDC R1, c[0x0][0x28] ;  /* 0x00000a00ff017b82 */ /* 0x000e220000000800 */
[----:B------:R-:W1:Y:S07]  /*0010*/  S2R R0, SR_TID.X ;  /* 0x0000000000007919 */ /* 0x000e6e0000002100 */
[----:B------:R-:W2:Y:S01]  /*0020*/  LDC.64 R2, c[0x0][0x210] ;  /* 0x00008400ff027b82 */ /* 0x000ea20000000a00 */
[----:B------:R-:W-:Y:S01]  /*0030*/  CS2R R12, SRZ ;  /* 0x00000000000c7805 */ /* 0x000fe2000001ff00 */
[----:B------:R-:W-:Y:S01]  /*0040*/  HFMA2.MMA R6, -RZ, RZ, 0, 0 ;  /* 0x00000000ff067435 */ /* 0x000fe200000001ff */
[----:B------:R-:W3:Y:S01]  /*0050*/  S2R R7, SR_CTAID.X ;  /* 0x0000000000077919 */ /* 0x000ee20000002500 */
[----:B------:R-:W-:Y:S01]  /*0060*/  ULDC.64 UR4, c[0x0][0x208] ;  /* 0x0000820000047ab9 */ /* 0x000fe20000000a00 */
[----:B------:R-:W-:-:S02]  /*0070*/  CS2R R14, SRZ ;  /* 0x00000000000e7805 */ /* 0x000fc4000001ff00 */
[----:B-1----:R-:W-:Y:S02]  /*0080*/  SHF.L.U32 R0, R0, 0x1, RZ ;  /* 0x0000000100007819 */ /* 0x002fe400000006ff */
[----:B---3--:R-:W-:Y:S02]  /*0090*/  SHF.R.S32.HI R4, RZ, 0x17, R7 ;  /* 0x00000017ff047819 */ /* 0x008fe40000011407 */
[----:B------:R-:W-:Y:S02]  /*00a0*/  LOP3.LUT R0, R0, 0xfe, RZ, 0xc0, !PT ;  /* 0x000000fe00007812 */ /* 0x000fe400078ec0ff */
[----:B------:R-:W-:Y:S02]  /*00b0*/  SGXT R4, R4, 0x1 ;  /* 0x000000010404781a */ /* 0x000fe40000000200 */
[----:B------:R-:W-:-:S04]  /*00c0*/  LEA R7, R7, R0, 0x8 ;  /* 0x0000000007077211 */ /* 0x000fc800078e40ff */
[----:B------:R-:W-:Y:S02]  /*00d0*/  LEA.HI R4, R4, R7, RZ, 0x2 ;  /* 0x0000000704047211 */ /* 0x000fe400078f10ff */
[----:B------:R-:W-:Y:S02]  /*00e0*/  ISETP.GE.AND P0, PT, R7, 0x100, PT ;  /* 0x000001000700780c */ /* 0x000fe40003f06270 */
[----:B------:R-:W-:-:S05]  /*00f0*/  LOP3.LUT R9, R4, 0xfffffffc, RZ, 0xc0, !PT ;  /* 0xfffffffc04097812 */ /* 0x000fca00078ec0ff */
[----:B--2---:R-:W-:-:S06]  /*0100*/  IMAD.WIDE R8, R9, 0x4, R2 ;  /* 0x0000000409087825 */ /* 0x004fcc00078e0202 */
[----:B------:R-:W2:Y:S01]  /*0110*/  @!P0 LDG.E.EL R13, desc[UR4][R8.64+0x4] ;  /* 0x00000404080d8981 */ /* 0x000ea2000c2e1900 */
[----:B------:R-:W-:-:S03]  /*0120*/  CS2R R16, SRZ ;  /* 0x0000000000107805 */ /* 0x000fc6000001ff00 */
[----:B------:R-:W3:Y:S04]  /*0130*/  @!P0 LDG.E.EL R6, desc[UR4][R8.64] ;  /* 0x0000000408068981 */ /* 0x000ee8000c2e1900 */
[----:B------:R-:W4:Y:S01]  /*0140*/  @!P0 LDG.E.EL R14, desc[UR4][R8.64+0x4] ;  /* 0x00000404080e8981 */ /* 0x000f22000c2e1900 */
[----:B------:R-:W-:-:S03]  /*0150*/  MOV R18, RZ ;  /* 0x000000ff00127202 */ /* 0x000fc60000000f00 */
[----:B------:R-:W5:Y:S04]  /*0160*/  @!P0 LDG.E.EL R15, desc[UR4][R8.64+0x8] ;  /* 0x00000804080f8981 */ /* 0x000f68000c2e1900 */
[----:B------:R-:W5:Y:S04]  /*0170*/  @!P0 LDG.E.EL R12, desc[UR4][R8.64] ;  /* 0x00000004080c8981 */ /* 0x000f68000c2e1900 */
[----:B------:R-:W5:Y:S04]  /*0180*/  @!P0 LDG.E.EL R17, desc[UR4][R8.64+0xc] ;  /* 0x00000c0408118981 */ /* 0x000f68000c2e1900 */
[----:B------:R-:W5:Y:S04]  /*0190*/  @!P0 LDG.E.EL R16, desc[UR4][R8.64+0x8] ;  /* 0x0000080408108981 */ /* 0x000f68000c2e1900 */
[----:B------:R-:W5:Y:S01]  /*01a0*/  @!P0 LDG.E.EL R18, desc[UR4][R8.64+0xc] ;  /* 0x00000c0408128981 */ /* 0x000f62000c2e1900 */
[----:B------:R-:W1:Y:S01]  /*01b0*/  LDC.64 R10, c[0x0][0x218] ;  /* 0x00008600ff0a7b82 */ /* 0x000e620000000a00 */
[----:B------:R-:W-:Y:S01]  /*01c0*/  CS2R R4, SRZ ;  /* 0x0000000000047805 */ /* 0x000fe2000001ff00 */
[----:B------:R-:W-:-:S05]  /*01d0*/  IMAD.WIDE R2, R7, 0x4, R2 ;  /* 0x0000000407027825 */ /* 0x000fca00078e0202 */
[----:B------:R1:W5:Y:S02]  /*01e0*/  @!P0 LDG.E.64 R4, desc[UR4][R2.64] ;  /* 0x0000000402048981 */ /* 0x000364000c1e1b00 */
[----:B01----:R-:W0:Y:S02]  /*01f0*/  LDC.64 R2, c[0x0][0x220] ;  /* 0x00008800ff027b82 */ /* 0x003e240000000a00 */
[----:B------:R1:W5:Y:S01]  /*0200*/  LDG.E R0, desc[UR4][R10.64] ;  /* 0x000000040a007981 */ /* 0x000362000c1e1900 */
[----:B0-----:R-:W-:-:S04]  /*0210*/  IMAD.WIDE R2, R7, 0x4, R2 ;  /* 0x0000000407027825 */ /* 0x001fc800078e0202 */
[----:B--2---:R-:W-:-:S04]  /*0220*/  FMUL R13, R13, R13 ;  /* 0x0000000d0d0d7220 */ /* 0x004fc80000400000 */
[----:B---3--:R-:W-:Y:S01]  /*0230*/  FFMA R6, R6, R6, R13 ;  /* 0x0000000606067223 */ /* 0x008fe2000000000d */
[----:B----4-:R-:W-:-:S03]  /*0240*/  FMUL R13, R14, R14 ;  /* 0x0000000e0e0d7220 */ /* 0x010fc60000400000 */
[----:B-----5:R-:W-:Y:S01]  /*0250*/  FFMA R6, R15, R15, R6 ;  /* 0x0000000f0f067223 */ /* 0x020fe20000000006 */
[----:B------:R-:W-:-:S03]  /*0260*/  FFMA R13, R12, R12, R13 ;  /* 0x0000000c0c0d7223 */ /* 0x000fc6000000000d */
[----:B------:R-:W-:Y:S01]  /*0270*/  FFMA R6, R17, R17, R6 ;  /* 0x0000001111067223 */ /* 0x000fe20000000006 */
[----:B------:R-:W-:-:S05]  /*0280*/  FFMA R13, R16, R16, R13 ;  /* 0x00000010100d7223 */ /* 0x000fca000000000d */
[----:B------:R-:W0:Y:S01]  /*0290*/  MUFU.SQRT R6, R6 ;  /* 0x0000000600067308 */ /* 0x000e220000002000 */
[----:B------:R-:W-:-:S07]  /*02a0*/  FFMA R13, R18, R18, R13 ;  /* 0x00000012120d7223 */ /* 0x000fce000000000d */
[----:B------:R-:W2:Y:S01]  /*02b0*/  MUFU.SQRT R13, R13 ;  /* 0x0000000d000d7308 */ /* 0x000ea20000002000 */
[----:B0-----:R-:W-:-:S05]  /*02c0*/  FMUL R8, R6, 0.5 ;  /* 0x3f00000006087820 */ /* 0x001fca0000400000 */
[C---:B------:R-:W-:Y:S02]  /*02d0*/  FSETP.GT.AND P2, PT, R8.reuse, 9.9999997473787516356e-06, PT ;  /* 0x3727c5ac0800780b */ /* 0x040fe40003f44000 */
[----:B------:R-:W-:Y:S01]  /*02e0*/  FSETP.NAN.AND P3, PT, R8, R8, PT ;  /* 0x000000080800720b */ /* 0x000fe20003f68000 */
[----:B--2---:R-:W-:-:S05]  /*02f0*/  FMUL R9, R13, 0.5 ;  /* 0x3f0000000d097820 */ /* 0x004fca0000400000 */
[----:B------:R-:W-:-:S05]  /*0300*/  FSETP.GT.AND P1, PT, R9, 9.9999997473787516356e-06, PT ;  /* 0x3727c5ac0900780b */ /* 0x000fca0003f24000 */
[----:B------:R-:W-:Y:S02]  /*0310*/  @!P2 FSEL R8, R8, 9.9999997473787516356e-06, P3 ;  /* 0x3727c5ac0808a808 */ /* 0x000fe40001800000 */
[----:B------:R-:W-:Y:S02]  /*0320*/  FSETP.NAN.AND P3, PT, R9, R9, PT ;  /* 0x000000090900720b */ /* 0x000fe40003f68000 */
[----:B------:R-:W-:-:S04]  /*0330*/  FSETP.GT.AND P2, PT, |R8|, 8.50705917302346158658e+37, PT ;  /* 0x7e8000000800780b */ /* 0x000fc80003f44200 */
[----:B------:R-:W-:Y:S02]  /*0340*/  @!P1 FSEL R9, R9, 9.9999997473787516356e-06, P3 ;  /* 0x3727c5ac09099808 */ /* 0x000fe40001800000 */
[----:B------:R-:W-:Y:S02]  /*0350*/  FSETP.GEU.AND P3, PT, |R8|, 1.175494350822287508e-38, PT ;  /* 0x008000000800780b */ /* 0x000fe40003f6e200 */
[C---:B------:R-:W-:Y:S02]  /*0360*/  FSETP.GT.AND P1, PT, |R9|.reuse, 8.50705917302346158658e+37, PT ;  /* 0x7e8000000900780b */ /* 0x040fe40003f24200 */
[----:B------:R-:W-:-:S03]  /*0370*/  FSETP.GEU.AND P4, PT, |R9|, 1.175494350822287508e-38, PT ;  /* 0x008000000900780b */ /* 0x000fc60003f8e200 */
[----:B------:R-:W-:Y:S01]  /*0380*/  @P2 FMUL R8, R8, 0.25 ;  /* 0x3e80000008082820 */ /* 0x000fe20000400000 */
[----:B------:R-:W-:-:S05]  /*0390*/  @P2 FMUL R4, R4, 0.25 ;  /* 0x3e80000004042820 */ /* 0x000fca0000400000 */
[----:B------:R-:W-:Y:S01]  /*03a0*/  @!P3 FMUL R8, R8, 16777216 ;  /* 0x4b8000000808b820 */ /* 0x000fe20000400000 */
[----:B------:R-:W-:Y:S01]  /*03b0*/  @!P3 FMUL R4, R4, 16777216 ;  /* 0x4b8000000404b820 */ /* 0x000fe20000400000 */
[----:B------:R-:W-:Y:S01]  /*03c0*/  @P1 FMUL R9, R9, 0.25 ;  /* 0x3e80000009091820 */ /* 0x000fe20000400000 */
[----:B------:R-:W-:Y:S01]  /*03d0*/  @P1 FMUL R5, R5, 0.25 ;  /* 0x3e80000005051820 */ /* 0x000fe20000400000 */
[----:B-1----:R-:W0:Y:S02]  /*03e0*/  MUFU.RCP R11, R8 ;  /* 0x00000008000b7308 */ /* 0x002e240000001000 */
[----:B------:R-:W-:Y:S01]  /*03f0*/  @!P4 FMUL R9, R9, 16777216 ;  /* 0x4b8000000909c820 */ /* 0x000fe20000400000 */
[----:B------:R-:W-:-:S05]  /*0400*/  @!P4 FMUL R5, R5, 16777216 ;  /* 0x4b8000000505c820 */ /* 0x000fca0000400000 */
[----:B------:R-:W1:Y:S01]  /*0410*/  MUFU.RCP R6, R9 ;  /* 0x0000000900067308 */ /* 0x000e620000001000 */
[----:B0-----:R-:W-:-:S04]  /*0420*/  FMUL R11, R11, R4 ;  /* 0x000000040b0b7220 */ /* 0x001fc80000400000 */
[----:B------:R-:W-:Y:S01]  /*0430*/  FMUL R4, R0, R11 ;  /* 0x0000000b00047220 */ /* 0x000fe20000400000 */
[----:B-1----:R-:W-:-:S04]  /*0440*/  FMUL R5, R6, R5 ;  /* 0x0000000506057220 */ /* 0x002fc80000400000 */
[----:B------:R-:W-:Y:S01]  /*0450*/  FMUL R5, R0, R5 ;  /* 0x0000000500057220 */ /* 0x000fe20000400000 */
[----:B------:R-:W-:Y:S06]  /*0460*/  @P0 EXIT ;  /* 0x000000000000094d */ /* 0x000fec0003800000 */
[----:B------:R-:W-:Y:S01]  /*0470*/  STG.E.64 desc[UR4][R2.64], R4 ;  /* 0x0000000402007986 */ /* 0x000fe2000c101b04 */
[----:B------:R-:W-:Y:S05]  /*0480*/  EXIT ;  /* 0x000000000000794d */ /* 0x000fea0003800000 */
.L_x_0:
[----:B------:R-:W-:-:S00]  /*0490*/  BRA `(.L_x_0) ;  /* 0xfffffffc00fc7947 */ /* 0x000fc0000383ffff */
[----:B------:R-:W-:-:S00]  /*04a0*/  NOP ;  /* 0x0000000000007918 */ /* 0x000fc00000000000 */
        /* <DEDUP_REMOVED lines=13> */
.L_x_1:


//--------------------- .nv.global.init           --------------------------
	.section	.nv.global.init,"aw",@progbits
.nv.global.init:
	.type		_$_str,@object
	.size		_$_str,(_$_str_$_2 - _$_str)
_$_str:
        /*0000*/ 	.byte	0x5f, 0x5f, 0x43, 0x55, 0x44, 0x41, 0x5f, 0x46, 0x54, 0x5a, 0x00
	.type		_$_str_$_2,@object
	.size		_$_str_$_2,(.L_1 - _$_str_$_2)
_$_str_$_2:
        /*000b*/ 	.byte	0x5f, 0x5f, 0x43, 0x55, 0x44, 0x41, 0x5f, 0x50, 0x52, 0x45, 0x43, 0x5f, 0x53, 0x51, 0x52, 0x54
        /*001b*/ 	.byte	0x00
.L_1:


//--------------------- .nv.constant0.triton_poi_fused_clamp_div_linalg_vector_norm_mul_0 --------------------------
	.section	.nv.constant0.triton_poi_fused_clamp_div_linalg_vector_norm_mul_0,"a",@progbits
	.sectionflags	@""
	.align	4
.nv.constant0.triton_poi_fused_clamp_div_linalg_vector_norm_mul_0:
	.zero		556
